	.headerflags	@"EF_CUDA_TEXMODE_UNIFIED EF_CUDA_64BIT_ADDRESS EF_CUDA_ACCELERATORS EF_CUDA_SM90 EF_CUDA_VIRTUAL_SM(EF_CUDA_SM90)"
	.elftype	@"ET_EXEC"


//--------------------- .nv.info                  --------------------------
	.section	.nv.info,"",@"SHT_CUDA_INFO"
	.align	4


	//----- nvinfo : EIATTR_REGCOUNT
	.align		4
        /*0000*/ 	.byte	0x04, 0x2f
        /*0002*/ 	.short	(.L_1 - .L_0)
	.align		4
.L_0:
        /*0004*/ 	.word	index@(triton_poi_fused_convolution_2)
        /*0008*/ 	.word	0x0000000c


	//----- nvinfo : EIATTR_MIN_STACK_SIZE
	.align		4
.L_1:
        /*000c*/ 	.byte	0x04, 0x12
        /*000e*/ 	.short	(.L_3 - .L_2)
	.align		4
.L_2:
        /*0010*/ 	.word	index@(triton_poi_fused_convolution_2)
        /*0014*/ 	.word	0x00000000


	//----- nvinfo : EIATTR_FRAME_SIZE
	.align		4
.L_3:
        /*0018*/ 	.byte	0x04, 0x11
        /*001a*/ 	.short	(.L_5 - .L_4)
	.align		4
.L_4:
        /*001c*/ 	.word	index@(triton_poi_fused_convolution_2)
        /*0020*/ 	.word	0x00000000


	//----- nvinfo : EIATTR_MIN_STACK_SIZE
	.align		4
.L_5:
        /*0024*/ 	.byte	0x04, 0x12
        /*0026*/ 	.short	(.L_7 - .L_6)
	.align		4
.L_6:
        /*0028*/ 	.word	index@(triton_poi_fused_convolution_2)
        /*002c*/ 	.word	0x00000000
.L_7:


//--------------------- .nv.info.triton_poi_fused_convolution_2 --------------------------
	.section	.nv.info.triton_poi_fused_convolution_2,"",@"SHT_CUDA_INFO"
	.sectionflags	@""
	.align	4


	//----- nvinfo : EIATTR_CUDA_API_VERSION
	.align		4
        /*0000*/ 	.byte	0x04, 0x37
        /*0002*/ 	.short	(.L_9 - .L_8)
.L_8:
        /*0004*/ 	.word	0x0000007c


	//----- nvinfo : EIATTR_KPARAM_INFO
	.align		4
.L_9:
        /*0008*/ 	.byte	0x04, 0x17
        /*000a*/ 	.short	(.L_11 - .L_10)
.L_10:
        /*000c*/ 	.word	0x00000000
        /*0010*/ 	.short	0x0002
        /*0012*/ 	.short	0x0010
        /*0014*/ 	.byte	0x00, 0xf0, 0x11, 0x00


	//----- nvinfo : EIATTR_KPARAM_INFO
	.align		4
.L_11:
        /*0018*/ 	.byte	0x04, 0x17
        /*001a*/ 	.short	(.L_13 - .L_12)
.L_12:
        /*001c*/ 	.word	0x00000000
        /*0020*/ 	.short	0x0001
        /*0022*/ 	.short	0x0008
        /*0024*/ 	.byte	0x00, 0xf4, 0x21, 0x00


	//----- nvinfo : EIATTR_KPARAM_INFO
	.align		4
.L_13:
        /*0028*/ 	.byte	0x04, 0x17
        /*002a*/ 	.short	(.L_15 - .L_14)
.L_14:
        /*002c*/ 	.word	0x00000000
        /*0030*/ 	.short	0x0000
        /*0032*/ 	.short	0x0000
        /*0034*/ 	.byte	0x00, 0xf4, 0x21, 0x00


	//----- nvinfo : EIATTR_SPARSE_MMA_MASK
	.align		4
.L_15:
        /*0038*/ 	.byte	0x03, 0x50
        /*003a*/ 	.short	0x0000


	//----- nvinfo : EIATTR_MAXREG_COUNT
	.align		4
        /*003c*/ 	.byte	0x03, 0x1b
        /*003e*/ 	.short	0x00ff


	//----- nvinfo : EIATTR_EXIT_INSTR_OFFSETS
	.align		4
        /*0040*/ 	.byte	0x04, 0x1c
        /*0042*/ 	.short	(.L_17 - .L_16)


	//   ....[0]....
.L_16:
        /*0044*/ 	.word	0x00000160


	//   ....[1]....
        /*0048*/ 	.word	0x00000180


	//----- nvinfo : EIATTR_REQNTID
	.align		4
.L_17:
        /*004c*/ 	.byte	0x04, 0x10
        /*004e*/ 	.short	(.L_19 - .L_18)
.L_18:
        /*0050*/ 	.word	0x00000080
        /*0054*/ 	.word	0x00000001
        /*0058*/ 	.word	0x00000001


	//----- nvinfo : EIATTR_CBANK_PARAM_SIZE
	.align		4
.L_19:
        /*005c*/ 	.byte	0x03, 0x19
        /*005e*/ 	.short	0x0014


	//----- nvinfo : EIATTR_PARAM_CBANK
	.align		4
        /*0060*/ 	.byte	0x04, 0x0a
        /*0062*/ 	.short	(.L_21 - .L_20)
	.align		4
.L_20:
        /*0064*/ 	.word	index@(.nv.constant0.triton_poi_fused_convolution_2)
        /*0068*/ 	.short	0x0210
        /*006a*/ 	.short	0x0014


	//----- nvinfo : EIATTR_SW_WAR
	.align		4
.L_21:
        /*006c*/ 	.byte	0x04, 0x36
        /*006e*/ 	.short	(.L_23 - .L_22)
.L_22:
        /*0070*/ 	.word	0x00000008
.L_23:


//--------------------- .nv.callgraph             --------------------------
	.section	.nv.callgraph,"",@"SHT_CUDA_CALLGRAPH"
	.align	4
	.sectionentsize	8
	.align		4
        /*0000*/ 	.word	0x00000000
	.align		4
        /*0004*/ 	.word	0xffffffff
	.align		4
        /*0008*/ 	.word	0x00000000
	.align		4
        /*000c*/ 	.word	0xfffffffe
	.align		4
        /*0010*/ 	.word	0x00000000
	.align		4
        /*0014*/ 	.word	0xfffffffd
	.align		4
        /*0018*/ 	.word	0x00000000
	.align		4
        /*001c*/ 	.word	0xfffffffc


//--------------------- .text.triton_poi_fused_convolution_2 --------------------------
	.section	.text.triton_poi_fused_convolution_2,"ax",@progbits
	.align	128
        .global         triton_poi_fused_convolution_2
        .type           triton_poi_fused_convolution_2,@function
        .size           triton_poi_fused_convolution_2,(.L_x_1 - triton_poi_fused_convolution_2)
        .other          triton_poi_fused_convolution_2,@"STO_CUDA_ENTRY STV_DEFAULT"
triton_poi_fused_convolution_2:
.text.triton_poi_fused_convolution_2:
[----:B------:R-:W0:Y:S02]  /*0000*/  LDC R1, c[0x0][0x28] ;  /* 0x00000a00ff017b82 */ /* 0x000e240000000800 */
[----:B------:R-:W1:Y:S01]  /*0010*/  S2R R0, SR_TID.X ;  /* 0x0000000000007919 */ /* 0x000e620000002100 */
[----:B------:R-:W2:Y:S01]  /*0020*/  LDC.64 R2, c[0x0][0x210] ;  /* 0x00008400ff027b82 */ /* 0x000ea20000000a00 */
[----:B------:R-:W-:Y:S01]  /*0030*/  ULDC.64 UR4, c[0x0][0x208] ;  /* 0x0000820000047ab9 */ /* 0x000fe20000000a00 */
[----:B------:R-:W3:Y:S06]  /*0040*/  S2R R7, SR_CTAID.X ;  /* 0x0000000000077919 */ /* 0x000eec0000002500 */
[----:B------:R-:W4:Y:S01]  /*0050*/  LDC.64 R4, c[0x0][0x218] ;  /* 0x00008600ff047b82 */ /* 0x000f220000000a00 */
[----:B-1----:R-:W-:-:S05]  /*0060*/  LOP3.LUT R0, R0, 0x7f, RZ, 0xc0, !PT ;  /* 0x0000007f00007812 */ /* 0x002fca00078ec0ff */
[----:B---3--:R-:W-:-:S04]  /*0070*/  IMAD R7, R7, 0x80, R0 ;  /* 0x0000008007077824 */ /* 0x008fc800078e0200 */
[C---:B------:R-:W-:Y:S01]  /*0080*/  IMAD.HI R0, R7.reuse, 0x55555556, RZ ;  /* 0x5555555607007827 */ /* 0x040fe200078e02ff */
[----:B------:R-:W-:-:S03]  /*0090*/  ISETP.GE.AND P0, PT, R7, 0xc00, PT ;  /* 0x00000c000700780c */ /* 0x000fc60003f06270 */
[----:B--2---:R-:W-:Y:S01]  /*00a0*/  IMAD.WIDE R2, R7, 0x4, R2 ;  /* 0x0000000407027825 */ /* 0x004fe200078e0202 */
[----:B------:R-:W-:-:S03]  /*00b0*/  LEA.HI R0, R0, R0, RZ, 0x1 ;  /* 0x0000000000007211 */ /* 0x000fc600078f08ff */
[----:B------:R-:W-:Y:S01]  /*00c0*/  IMAD.MOV.U32 R7, RZ, RZ, RZ ;  /* 0x000000ffff077224 */ /* 0x000fe200078e00ff */
[----:B------:R-:W-:-:S04]  /*00d0*/  SHF.R.S32.HI R9, RZ, 0x1f, R0 ;  /* 0x0000001fff097819 */ /* 0x000fc80000011400 */
[----:B------:R-:W-:-:S04]  /*00e0*/  LEA.HI R9, R9, R0, RZ, 0x8 ;  /* 0x0000000009097211 */ /* 0x000fc800078f40ff */
[----:B------:R-:W-:-:S05]  /*00f0*/  LOP3.LUT R9, R9, 0xffffff00, RZ, 0xc0, !PT ;  /* 0xffffff0009097812 */ /* 0x000fca00078ec0ff */
[----:B------:R-:W-:Y:S01]  /*0100*/  IMAD.IADD R9, R0, 0x1, -R9 ;  /* 0x0000000100097824 */ /* 0x000fe200078e0a09 */
[----:B------:R-:W-:-:S03]  /*0110*/  HFMA2.MMA R0, -RZ, RZ, 0, 0 ;  /* 0x00000000ff007435 */ /* 0x000fc600000001ff */
[----:B----4-:R-:W-:-:S05]  /*0120*/  IMAD.WIDE R4, R9, 0x4, R4 ;  /* 0x0000000409047825 */ /* 0x010fca00078e0204 */
[----:B------:R-:W2:Y:S04]  /*0130*/  @!P0 LDG.E.EL R7, desc[UR4][R4.64] ;  /* 0x0000000404078981 */ /* 0x000ea8000c2e1900 */
[----:B------:R-:W2:Y:S02]  /*0140*/  @!P0 LDG.E R0, desc[UR4][R2.64] ;  /* 0x0000000402008981 */ /* 0x000ea4000c1e1900 */
[----:B--2---:R-:W-:Y:S01]  /*0150*/  FADD R7, R7, R0 ;  /* 0x0000000007077221 */ /* 0x004fe20000000000 */
[----:B------:R-:W-:Y:S06]  /*0160*/  @P0 EXIT ;  /* 0x000000000000094d */ /* 0x000fec0003800000 */
[----:B------:R-:W-:Y:S01]  /*0170*/  STG.E desc[UR4][R2.64], R7 ;  /* 0x0000000702007986 */ /* 0x000fe2000c101904 */
[----:B------:R-:W-:Y:S05]  /*0180*/  EXIT ;  /* 0x000000000000794d */ /* 0x000fea0003800000 */
.L_x_0:
[----:B------:R-:W-:-:S00]  /*0190*/  BRA `(.L_x_0) ;  /* 0xfffffffc00fc7947 */ /* 0x000fc0000383ffff */
[----:B------:R-:W-:-:S00]  /*01a0*/  NOP ;  /* 0x0000000000007918 */ /* 0x000fc00000000000 */
        /* <DEDUP_REMOVED lines=13> */
.L_x_1:


//--------------------- .nv.constant0.triton_poi_fused_convolution_2 --------------------------
	.section	.nv.constant0.triton_poi_fused_convolution_2,"a",@progbits
	.sectionflags	@""
	.align	4
.nv.constant0.triton_poi_fused_convolution_2:
	.zero		548
